	.headerflags	@"EF_CUDA_TEXMODE_UNIFIED EF_CUDA_64BIT_ADDRESS EF_CUDA_ACCELERATORS EF_CUDA_SM90 EF_CUDA_VIRTUAL_SM(EF_CUDA_SM90)"
	.elftype	@"ET_EXEC"


//--------------------- .nv.info                  --------------------------
	.section	.nv.info,"",@"SHT_CUDA_INFO"
	.align	4


	//----- nvinfo : EIATTR_REGCOUNT
	.align		4
        /*0000*/ 	.byte	0x04, 0x2f
        /*0002*/ 	.short	(.L_1 - .L_0)
	.align		4
.L_0:
        /*0004*/ 	.word	index@(triton_poi_fused_slice_15)
        /*0008*/ 	.word	0x00000012


	//----- nvinfo : EIATTR_MIN_STACK_SIZE
	.align		4
.L_1:
        /*000c*/ 	.byte	0x04, 0x12
        /*000e*/ 	.short	(.L_3 - .L_2)
	.align		4
.L_2:
        /*0010*/ 	.word	index@(triton_poi_fused_slice_15)
        /*0014*/ 	.word	0x00000000


	//----- nvinfo : EIATTR_FRAME_SIZE
	.align		4
.L_3:
        /*0018*/ 	.byte	0x04, 0x11
        /*001a*/ 	.short	(.L_5 - .L_4)
	.align		4
.L_4:
        /*001c*/ 	.word	index@(triton_poi_fused_slice_15)
        /*0020*/ 	.word	0x00000000


	//----- nvinfo : EIATTR_MIN_STACK_SIZE
	.align		4
.L_5:
        /*0024*/ 	.byte	0x04, 0x12
        /*0026*/ 	.short	(.L_7 - .L_6)
	.align		4
.L_6:
        /*0028*/ 	.word	index@(triton_poi_fused_slice_15)
        /*002c*/ 	.word	0x00000000
.L_7:


//--------------------- .nv.info.triton_poi_fused_slice_15 --------------------------
	.section	.nv.info.triton_poi_fused_slice_15,"",@"SHT_CUDA_INFO"
	.sectionflags	@""
	.align	4


	//----- nvinfo : EIATTR_CUDA_API_VERSION
	.align		4
        /*0000*/ 	.byte	0x04, 0x37
        /*0002*/ 	.short	(.L_9 - .L_8)
.L_8:
        /*0004*/ 	.word	0x0000007c


	//----- nvinfo : EIATTR_KPARAM_INFO
	.align		4
.L_9:
        /*0008*/ 	.byte	0x04, 0x17
        /*000a*/ 	.short	(.L_11 - .L_10)
.L_10:
        /*000c*/ 	.word	0x00000000
        /*0010*/ 	.short	0x0003
        /*0012*/ 	.short	0x0014
        /*0014*/ 	.byte	0x00, 0xf0, 0x11, 0x00


	//----- nvinfo : EIATTR_KPARAM_INFO
	.align		4
.L_11:
        /*0018*/ 	.byte	0x04, 0x17
        /*001a*/ 	.short	(.L_13 - .L_12)
.L_12:
        /*001c*/ 	.word	0x00000000
        /*0020*/ 	.short	0x0002
        /*0022*/ 	.short	0x0010
        /*0024*/ 	.byte	0x00, 0xf0, 0x11, 0x00


	//----- nvinfo : EIATTR_KPARAM_INFO
	.align		4
.L_13:
        /*0028*/ 	.byte	0x04, 0x17
        /*002a*/ 	.short	(.L_15 - .L_14)
.L_14:
        /*002c*/ 	.word	0x00000000
        /*0030*/ 	.short	0x0001
        /*0032*/ 	.short	0x0008
        /*0034*/ 	.byte	0x00, 0xf4, 0x21, 0x00


	//----- nvinfo : EIATTR_KPARAM_INFO
	.align		4
.L_15:
        /*0038*/ 	.byte	0x04, 0x17
        /*003a*/ 	.short	(.L_17 - .L_16)
.L_16:
        /*003c*/ 	.word	0x00000000
        /*0040*/ 	.short	0x0000
        /*0042*/ 	.short	0x0000
        /*0044*/ 	.byte	0x00, 0xf4, 0x21, 0x00


	//----- nvinfo : EIATTR_SPARSE_MMA_MASK
	.align		4
.L_17:
        /*0048*/ 	.byte	0x03, 0x50
        /*004a*/ 	.short	0x0000


	//----- nvinfo : EIATTR_MAXREG_COUNT
	.align		4
        /*004c*/ 	.byte	0x03, 0x1b
        /*004e*/ 	.short	0x00ff


	//----- nvinfo : EIATTR_EXIT_INSTR_OFFSETS
	.align		4
        /*0050*/ 	.byte	0x04, 0x1c
        /*0052*/ 	.short	(.L_19 - .L_18)


	//   ....[0]....
.L_18:
        /*0054*/ 	.word	0x00000280


	//   ....[1]....
        /*0058*/ 	.word	0x000002a0


	//----- nvinfo : EIATTR_REQNTID
	.align		4
.L_19:
        /*005c*/ 	.byte	0x04, 0x10
        /*005e*/ 	.short	(.L_21 - .L_20)
.L_20:
        /*0060*/ 	.word	0x00000020
        /*0064*/ 	.word	0x00000001
        /*0068*/ 	.word	0x00000001


	//----- nvinfo : EIATTR_CBANK_PARAM_SIZE
	.align		4
.L_21:
        /*006c*/ 	.byte	0x03, 0x19
        /*006e*/ 	.short	0x0018


	//----- nvinfo : EIATTR_PARAM_CBANK
	.align		4
        /*0070*/ 	.byte	0x04, 0x0a
        /*0072*/ 	.short	(.L_23 - .L_22)
	.align		4
.L_22:
        /*0074*/ 	.word	index@(.nv.constant0.triton_poi_fused_slice_15)
        /*0078*/ 	.short	0x0210
        /*007a*/ 	.short	0x0018


	//----- nvinfo : EIATTR_SW_WAR
	.align		4
.L_23:
        /*007c*/ 	.byte	0x04, 0x36
        /*007e*/ 	.short	(.L_25 - .L_24)
.L_24:
        /*0080*/ 	.word	0x00000008
.L_25:


//--------------------- .nv.callgraph             --------------------------
	.section	.nv.callgraph,"",@"SHT_CUDA_CALLGRAPH"
	.align	4
	.sectionentsize	8
	.align		4
        /*0000*/ 	.word	0x00000000
	.align		4
        /*0004*/ 	.word	0xffffffff
	.align		4
        /*0008*/ 	.word	0x00000000
	.align		4
        /*000c*/ 	.word	0xfffffffe
	.align		4
        /*0010*/ 	.word	0x00000000
	.align		4
        /*0014*/ 	.word	0xfffffffd
	.align		4
        /*0018*/ 	.word	0x00000000
	.align		4
        /*001c*/ 	.word	0xfffffffc


//--------------------- .text.triton_poi_fused_slice_15 --------------------------
	.section	.text.triton_poi_fused_slice_15,"ax",@progbits
	.align	128
        .global         triton_poi_fused_slice_15
        .type           triton_poi_fused_slice_15,@function
        .size           triton_poi_fused_slice_15,(.L_x_1 - triton_poi_fused_slice_15)
        .other          triton_poi_fused_slice_15,@"STO_CUDA_ENTRY STV_DEFAULT"
triton_poi_fused_slice_15:
.text.triton_poi_fused_slice_15:
[----:B------:R-:W0:Y:S02]  /*0000*/  LDC R1, c[0x0][0x28] ;  /* 0x00000a00ff017b82 */ /* 0x000e240000000800 */
[----:B------:R-:W1:Y:S01]  /*0010*/  S2R R2, SR_TID.X ;  /* 0x0000000000027919 */ /* 0x000e620000002100 */
[----:B------:R-:W2:Y:S01]  /*0020*/  S2UR UR4, SR_CTAID.Y ;  /* 0x00000000000479c3 */ /* 0x000ea20000002600 */
[----:B------:R-:W-:Y:S01]  /*0030*/  IMAD.MOV.U32 R13, RZ, RZ, RZ ;  /* 0x000000ffff0d7224 */ /* 0x000fe200078e00ff */
[----:B------:R-:W3:Y:S06]  /*0040*/  S2R R9, SR_CTAID.X ;  /* 0x0000000000097919 */ /* 0x000eec0000002500 */
[----:B------:R-:W4:Y:S01]  /*0050*/  LDC.64 R4, c[0x0][0x210] ;  /* 0x00008400ff047b82 */ /* 0x000f220000000a00 */
[----:B--2---:R-:W-:Y:S01]  /*0060*/  USHF.L.U32 UR4, UR4, 0x4, URZ ;  /* 0x0000000404047899 */ /* 0x004fe2000800063f */
[----:B-1----:R-:W-:-:S04]  /*0070*/  SHF.R.U32.HI R0, RZ, 0x2, R2 ;  /* 0x00000002ff007819 */ /* 0x002fc80000011602 */
[----:B------:R-:W-:-:S04]  /*0080*/  SGXT.U32 R0, R0, 0x3 ;  /* 0x000000030000781a */ /* 0x000fc80000000000 */
[----:B------:R-:W-:Y:S01]  /*0090*/  LOP3.LUT R7, R0, UR4, RZ, 0xfc, !PT ;  /* 0x0000000400077c12 */ /* 0x000fe2000f8efcff */
[----:B------:R-:W-:Y:S01]  /*00a0*/  ULDC.64 UR4, c[0x0][0x208] ;  /* 0x0000820000047ab9 */ /* 0x000fe20000000a00 */
[----:B------:R-:W-:Y:S02]  /*00b0*/  LOP3.LUT R0, R2, 0x3, RZ, 0xc0, !PT ;  /* 0x0000000302007812 */ /* 0x000fe400078ec0ff */
[C---:B------:R-:W-:Y:S01]  /*00c0*/  LOP3.LUT R2, R7.reuse, 0x8, RZ, 0xfc, !PT ;  /* 0x0000000807027812 */ /* 0x040fe200078efcff */
[----:B------:R-:W-:Y:S01]  /*00d0*/  IMAD.HI R3, R7, 0x55555556, RZ ;  /* 0x5555555607037827 */ /* 0x000fe200078e02ff */
[----:B---3--:R-:W-:Y:S01]  /*00e0*/  LEA R0, R9, R0, 0x2 ;  /* 0x0000000009007211 */ /* 0x008fe200078e10ff */
[----:B------:R-:W-:Y:S02]  /*00f0*/  HFMA2.MMA R9, -RZ, RZ, 0, 1.78813934326171875e-07 ;  /* 0x00000003ff097435 */ /* 0x000fe400000001ff */
[----:B------:R-:W-:Y:S01]  /*0100*/  IMAD.HI R8, R2, 0x55555556, RZ ;  /* 0x5555555602087827 */ /* 0x000fe200078e02ff */
[----:B------:R-:W-:-:S02]  /*0110*/  LEA.HI R6, R3, R3, RZ, 0x1 ;  /* 0x0000000303067211 */ /* 0x000fc400078f08ff */
[----:B------:R-:W-:-:S03]  /*0120*/  ISETP.GE.AND P0, PT, R0, 0x3, PT ;  /* 0x000000030000780c */ /* 0x000fc60003f06270 */
[----:B------:R-:W-:Y:S01]  /*0130*/  IMAD R3, R6, -0x3, R7 ;  /* 0xfffffffd06037824 */ /* 0x000fe200078e0207 */
[----:B------:R-:W-:Y:S01]  /*0140*/  ISETP.LT.AND P1, PT, R7, 0xc, !P0 ;  /* 0x0000000c0700780c */ /* 0x000fe20004721270 */
[----:B------:R-:W-:Y:S01]  /*0150*/  IMAD R10, R0, R9, 0x9 ;  /* 0x00000009000a7424 */ /* 0x000fe200078e0209 */
[----:B------:R-:W-:Y:S02]  /*0160*/  LEA.HI R9, R8, R8, RZ, 0x1 ;  /* 0x0000000808097211 */ /* 0x000fe400078f08ff */
[----:B------:R-:W-:Y:S01]  /*0170*/  ISETP.LT.AND P0, PT, R2, 0xc, !P0 ;  /* 0x0000000c0200780c */ /* 0x000fe20004701270 */
[----:B------:R-:W-:Y:S02]  /*0180*/  IMAD.IADD R11, R3, 0x1, R10 ;  /* 0x00000001030b7824 */ /* 0x000fe400078e020a */
[----:B------:R-:W-:Y:S02]  /*0190*/  IMAD R3, R9, -0x3, R2 ;  /* 0xfffffffd09037824 */ /* 0x000fe400078e0202 */
[----:B------:R-:W-:-:S03]  /*01a0*/  IMAD R11, R6, 0x12, R11 ;  /* 0x00000012060b7824 */ /* 0x000fc600078e020b */
[----:B------:R-:W-:Y:S01]  /*01b0*/  IADD3 R10, R3, R10, RZ ;  /* 0x0000000a030a7210 */ /* 0x000fe20007ffe0ff */
[----:B----4-:R-:W-:-:S04]  /*01c0*/  IMAD.WIDE R2, R11, 0x4, R4 ;  /* 0x000000040b027825 */ /* 0x010fc800078e0204 */
[----:B------:R-:W-:Y:S01]  /*01d0*/  IMAD R9, R9, 0x12, R10 ;  /* 0x0000001209097824 */ /* 0x000fe200078e020a */
[----:B------:R-:W2:Y:S01]  /*01e0*/  @P1 LDG.E.EL R13, desc[UR4][R2.64] ;  /* 0x00000004020d1981 */ /* 0x000ea2000c2e1900 */
[----:B------:R-:W-:Y:S01]  /*01f0*/  IMAD R7, R7, 0x3, R0 ;  /* 0x0000000307077824 */ /* 0x000fe200078e0200 */
[----:B------:R-:W-:Y:S01]  /*0200*/  MOV R11, RZ ;  /* 0x000000ff000b7202 */ /* 0x000fe20000000f00 */
[----:B------:R-:W-:Y:S02]  /*0210*/  IMAD.WIDE R4, R9, 0x4, R4 ;  /* 0x0000000409047825 */ /* 0x000fe400078e0204 */
[----:B------:R-:W1:Y:S01]  /*0220*/  LDC.64 R8, c[0x0][0x218] ;  /* 0x00008600ff087b82 */ /* 0x000e620000000a00 */
[----:B------:R-:W-:Y:S02]  /*0230*/  IADD3 R15, R7, 0x18, RZ ;  /* 0x00000018070f7810 */ /* 0x000fe40007ffe0ff */
[----:B------:R3:W5:Y:S01]  /*0240*/  @P0 LDG.E.EL R11, desc[UR4][R4.64] ;  /* 0x00000004040b0981 */ /* 0x000762000c2e1900 */
[----:B-1----:R-:W-:-:S04]  /*0250*/  IMAD.WIDE R6, R7, 0x4, R8 ;  /* 0x0000000407067825 */ /* 0x002fc800078e0208 */
[----:B------:R-:W-:Y:S01]  /*0260*/  IMAD.WIDE R8, R15, 0x4, R8 ;  /* 0x000000040f087825 */ /* 0x000fe200078e0208 */
[----:B--2---:R3:W-:Y:S01]  /*0270*/  @P1 STG.E desc[UR4][R6.64], R13 ;  /* 0x0000000d06001986 */ /* 0x0047e2000c101904 */
[----:B------:R-:W-:Y:S05]  /*0280*/  @!P0 EXIT ;  /* 0x000000000000894d */ /* 0x000fea0003800000 */
[----:B-----5:R-:W-:Y:S01]  /*0290*/  STG.E desc[UR4][R8.64], R11 ;  /* 0x0000000b08007986 */ /* 0x020fe2000c101904 */
[----:B------:R-:W-:Y:S05]  /*02a0*/  EXIT ;  /* 0x000000000000794d */ /* 0x000fea0003800000 */
.L_x_0:
[----:B------:R-:W-:-:S00]  /*02b0*/  BRA `(.L_x_0) ;  /* 0xfffffffc00fc7947 */ /* 0x000fc0000383ffff */
[----:B------:R-:W-:-:S00]  /*02c0*/  NOP ;  /* 0x0000000000007918 */ /* 0x000fc00000000000 */
        /* <DEDUP_REMOVED lines=11> */
.L_x_1:


//--------------------- .nv.constant0.triton_poi_fused_slice_15 --------------------------
	.section	.nv.constant0.triton_poi_fused_slice_15,"a",@progbits
	.sectionflags	@""
	.align	4
.nv.constant0.triton_poi_fused_slice_15:
	.zero		552
